//
// Generated by NVIDIA NVVM Compiler
//
// Compiler Build ID: CL-36424714
// Cuda compilation tools, release 13.0, V13.0.88
// Based on NVVM 20.0.0
//

.version 9.0
.target sm_100
.address_size 64

	// .globl	_Z16findIntersectionPiS_iiiiS_

.visible .entry _Z16findIntersectionPiS_iiiiS_(
	.param .u64 .ptr .align 1 _Z16findIntersectionPiS_iiiiS__param_0,
	.param .u64 .ptr .align 1 _Z16findIntersectionPiS_iiiiS__param_1,
	.param .u32 _Z16findIntersectionPiS_iiiiS__param_2,
	.param .u32 _Z16findIntersectionPiS_iiiiS__param_3,
	.param .u32 _Z16findIntersectionPiS_iiiiS__param_4,
	.param .u32 _Z16findIntersectionPiS_iiiiS__param_5,
	.param .u64 .ptr .align 1 _Z16findIntersectionPiS_iiiiS__param_6
)
{
	.reg .pred 	%p<6>;
	.reg .b32 	%r<22>;
	.reg .b64 	%rd<13>;

	ld.param.u64 	%rd3, [_Z16findIntersectionPiS_iiiiS__param_0];
	ld.param.u64 	%rd4, [_Z16findIntersectionPiS_iiiiS__param_1];
	ld.param.u32 	%r9, [_Z16findIntersectionPiS_iiiiS__param_2];
	ld.param.u32 	%r6, [_Z16findIntersectionPiS_iiiiS__param_3];
	ld.param.u32 	%r7, [_Z16findIntersectionPiS_iiiiS__param_4];
	ld.param.u32 	%r8, [_Z16findIntersectionPiS_iiiiS__param_5];
	ld.param.u64 	%rd5, [_Z16findIntersectionPiS_iiiiS__param_6];
	mov.u32 	%r10, %ctaid.x;
	mov.u32 	%r11, %ntid.x;
	mov.u32 	%r12, %tid.x;
	mad.lo.s32 	%r1, %r10, %r11, %r12;
	setp.ge.s32 	%p1, %r1, %r9;
	@%p1 bra 	$L__BB0_7;
	cvta.to.global.u64 	%rd6, %rd3;
	shl.b32 	%r13, %r1, 1;
	mul.wide.s32 	%rd7, %r13, 4;
	add.s64 	%rd8, %rd6, %rd7;
	ld.global.u32 	%r14, [%rd8];
	add.s32 	%r2, %r14, %r7;
	ld.global.u32 	%r15, [%rd8+4];
	add.s32 	%r3, %r15, %r8;
	setp.lt.s32 	%p2, %r6, 1;
	@%p2 bra 	$L__BB0_7;
	cvta.to.global.u64 	%rd1, %rd4;
	mov.b32 	%r21, 0;
$L__BB0_3:
	shl.b32 	%r17, %r21, 1;
	mul.wide.u32 	%rd9, %r17, 4;
	add.s64 	%rd2, %rd1, %rd9;
	ld.global.u32 	%r18, [%rd2];
	setp.ne.s32 	%p3, %r2, %r18;
	@%p3 bra 	$L__BB0_6;
	ld.global.u32 	%r19, [%rd2+4];
	setp.ne.s32 	%p4, %r3, %r19;
	@%p4 bra 	$L__BB0_6;
	cvta.to.global.u64 	%rd10, %rd5;
	mul.wide.s32 	%rd11, %r1, 4;
	add.s64 	%rd12, %rd10, %rd11;
	mov.b32 	%r20, 1;
	st.global.u32 	[%rd12], %r20;
	bra.uni 	$L__BB0_7;
$L__BB0_6:
	add.s32 	%r21, %r21, 1;
	setp.ne.s32 	%p5, %r21, %r6;
	@%p5 bra 	$L__BB0_3;
$L__BB0_7:
	ret;

}


// ===== COMPILED SASS (sm_100) =====

	.target	sm_100

	.elftype	@"ET_EXEC"


//--------------------- .note.nv.tkinfo           --------------------------
	.section	.note.nv.tkinfo,"",@"SHT_NOTE"
	.sectionflags	@"SHF_NOTE_NV_TKINFO"
	.tkinfo
        /*0018*/ 	.word	0x00000002
        /*0030*/ 	.string	""
        /*0030*/ 	.string	"ptxas"
        /*0030*/ 	.string	"Cuda compilation tools, release 13.0, V13.0.88"
        /*0030*/ 	.string	"Build cuda_13.0.r13.0/compiler.36424714_0"
        /*0030*/ 	.string	"-arch sm_100 -m 64 "



//--------------------- .note.nv.cuinfo           --------------------------
	.section	.note.nv.cuinfo,"",@"SHT_NOTE"
	.sectionflags	@"SHF_NOTE_NV_CUINFO"
        /*0018*/ 	.short	0x0002
        /*001a*/ 	.short	0x0064
        /*001c*/ 	.short	0x0082
	.zero		2


//--------------------- .nv.info                  --------------------------
	.section	.nv.info,"",@"SHT_CUDA_INFO"
	.align	4


	//----- nvinfo : EIATTR_REGCOUNT
	.align		4
        /*0000*/ 	.byte	0x04, 0x2f
        /*0002*/ 	.short	(.L_1 - .L_0)
	.align		4
.L_0:
        /*0004*/ 	.word	index@(_Z16findIntersectionPiS_iiiiS_)
        /*0008*/ 	.word	0x0000000c


	//----- nvinfo : EIATTR_FRAME_SIZE
	.align		4
.L_1:
        /*000c*/ 	.byte	0x04, 0x11
        /*000e*/ 	.short	(.L_3 - .L_2)
	.align		4
.L_2:
        /*0010*/ 	.word	index@(_Z16findIntersectionPiS_iiiiS_)
        /*0014*/ 	.word	0x00000000


	//----- nvinfo : EIATTR_MIN_STACK_SIZE
	.align		4
.L_3:
        /*0018*/ 	.byte	0x04, 0x12
        /*001a*/ 	.short	(.L_5 - .L_4)
	.align		4
.L_4:
        /*001c*/ 	.word	index@(_Z16findIntersectionPiS_iiiiS_)
        /*0020*/ 	.word	0x00000000
.L_5:


//--------------------- .nv.compat                --------------------------
	.section	.nv.compat,"",@"SHT_CUDA_COMPAT_INFO"
	.align	4
        /*0000*/ 	.byte	0x02, 0x09, 0x00, 0x00, 0x02, 0x02, 0x01, 0x00, 0x02, 0x05, 0x05, 0x00, 0x03, 0x07, 0x01, 0x01
        /*0010*/ 	.byte	0x02, 0x03, 0x00, 0x00, 0x02, 0x06, 0x01, 0x00, 0x04, 0x0b, 0x08, 0x00, 0x09, 0x00, 0x00, 0x00
        /*0020*/ 	.byte	0x00, 0x00, 0x00, 0x00


//--------------------- .nv.info._Z16findIntersectionPiS_iiiiS_ --------------------------
	.section	.nv.info._Z16findIntersectionPiS_iiiiS_,"",@"SHT_CUDA_INFO"
	.sectionflags	@""
	.align	4


	//----- nvinfo : EIATTR_CUDA_API_VERSION
	.align		4
        /*0000*/ 	.byte	0x04, 0x37
        /*0002*/ 	.short	(.L_7 - .L_6)
.L_6:
        /*0004*/ 	.word	0x00000082


	//----- nvinfo : EIATTR_KPARAM_INFO
	.align		4
.L_7:
        /*0008*/ 	.byte	0x04, 0x17
        /*000a*/ 	.short	(.L_9 - .L_8)
.L_8:
        /*000c*/ 	.word	0x00000000
        /*0010*/ 	.short	0x0006
        /*0012*/ 	.short	0x0020
        /*0014*/ 	.byte	0x00, 0xf5, 0x21, 0x00


	//----- nvinfo : EIATTR_KPARAM_INFO
	.align		4
.L_9:
        /*0018*/ 	.byte	0x04, 0x17
        /*001a*/ 	.short	(.L_11 - .L_10)
.L_10:
        /*001c*/ 	.word	0x00000000
        /*0020*/ 	.short	0x0005
        /*0022*/ 	.short	0x001c
        /*0024*/ 	.byte	0x00, 0xf0, 0x11, 0x00


	//----- nvinfo : EIATTR_KPARAM_INFO
	.align		4
.L_11:
        /*0028*/ 	.byte	0x04, 0x17
        /*002a*/ 	.short	(.L_13 - .L_12)
.L_12:
        /*002c*/ 	.word	0x00000000
        /*0030*/ 	.short	0x0004
        /*0032*/ 	.short	0x0018
        /*0034*/ 	.byte	0x00, 0xf0, 0x11, 0x00


	//----- nvinfo : EIATTR_KPARAM_INFO
	.align		4
.L_13:
        /*0038*/ 	.byte	0x04, 0x17
        /*003a*/ 	.short	(.L_15 - .L_14)
.L_14:
        /*003c*/ 	.word	0x00000000
        /*0040*/ 	.short	0x0003
        /*0042*/ 	.short	0x0014
        /*0044*/ 	.byte	0x00, 0xf0, 0x11, 0x00


	//----- nvinfo : EIATTR_KPARAM_INFO
	.align		4
.L_15:
        /*0048*/ 	.byte	0x04, 0x17
        /*004a*/ 	.short	(.L_17 - .L_16)
.L_16:
        /*004c*/ 	.word	0x00000000
        /*0050*/ 	.short	0x0002
        /*0052*/ 	.short	0x0010
        /*0054*/ 	.byte	0x00, 0xf0, 0x11, 0x00


	//----- nvinfo : EIATTR_KPARAM_INFO
	.align		4
.L_17:
        /*0058*/ 	.byte	0x04, 0x17
        /*005a*/ 	.short	(.L_19 - .L_18)
.L_18:
        /*005c*/ 	.word	0x00000000
        /*0060*/ 	.short	0x0001
        /*0062*/ 	.short	0x0008
        /*0064*/ 	.byte	0x00, 0xf5, 0x21, 0x00


	//----- nvinfo : EIATTR_KPARAM_INFO
	.align		4
.L_19:
        /*0068*/ 	.byte	0x04, 0x17
        /*006a*/ 	.short	(.L_21 - .L_20)
.L_20:
        /*006c*/ 	.word	0x00000000
        /*0070*/ 	.short	0x0000
        /*0072*/ 	.short	0x0000
        /*0074*/ 	.byte	0x00, 0xf5, 0x21, 0x00


	//----- nvinfo : EIATTR_SPARSE_MMA_MASK
	.align		4
.L_21:
        /*0078*/ 	.byte	0x03, 0x50
        /*007a*/ 	.short	0x0000


	//----- nvinfo : EIATTR_MAXREG_COUNT
	.align		4
        /*007c*/ 	.byte	0x03, 0x1b
        /*007e*/ 	.short	0x00ff


	//----- nvinfo : EIATTR_MERCURY_ISA_VERSION
	.align		4
        /*0080*/ 	.byte	0x03, 0x5f
        /*0082*/ 	.short	0x0101


	//----- nvinfo : EIATTR_VRC_CTA_INIT_COUNT
	.align		4
        /*0084*/ 	.byte	0x02, 0x4a
	.zero		1
	.zero		1


	//----- nvinfo : EIATTR_EXIT_INSTR_OFFSETS
	.align		4
        /*0088*/ 	.byte	0x04, 0x1c
        /*008a*/ 	.short	(.L_23 - .L_22)


	//   ....[0]....
.L_22:
        /*008c*/ 	.word	0x00000070


	//   ....[1]....
        /*0090*/ 	.word	0x00000130


	//   ....[2]....
        /*0094*/ 	.word	0x00000240


	//   ....[3]....
        /*0098*/ 	.word	0x00000290


	//----- nvinfo : EIATTR_CRS_STACK_SIZE
	.align		4
.L_23:
        /*009c*/ 	.byte	0x04, 0x1e
        /*009e*/ 	.short	(.L_25 - .L_24)
.L_24:
        /*00a0*/ 	.word	0x00000000


	//----- nvinfo : EIATTR_CBANK_PARAM_SIZE
	.align		4
.L_25:
        /*00a4*/ 	.byte	0x03, 0x19
        /*00a6*/ 	.short	0x0028


	//----- nvinfo : EIATTR_PARAM_CBANK
	.align		4
        /*00a8*/ 	.byte	0x04, 0x0a
        /*00aa*/ 	.short	(.L_27 - .L_26)
	.align		4
.L_26:
        /*00ac*/ 	.word	index@(.nv.constant0._Z16findIntersectionPiS_iiiiS_)
        /*00b0*/ 	.short	0x0380
        /*00b2*/ 	.short	0x0028


	//----- nvinfo : EIATTR_SW_WAR
	.align		4
.L_27:
        /*00b4*/ 	.byte	0x04, 0x36
        /*00b6*/ 	.short	(.L_29 - .L_28)
.L_28:
        /*00b8*/ 	.word	0x00000008
.L_29:


//--------------------- .nv.callgraph             --------------------------
	.section	.nv.callgraph,"",@"SHT_CUDA_CALLGRAPH"
	.align	4
	.sectionentsize	8
	.align		4
        /*0000*/ 	.word	0x00000000
	.align		4
        /*0004*/ 	.word	0xffffffff
	.align		4
        /*0008*/ 	.word	0x00000000
	.align		4
        /*000c*/ 	.word	0xfffffffe
	.align		4
        /*0010*/ 	.word	0x00000000
	.align		4
        /*0014*/ 	.word	0xfffffffd
	.align		4
        /*0018*/ 	.word	0x00000000
	.align		4
        /*001c*/ 	.word	0xfffffffc


//--------------------- .text._Z16findIntersectionPiS_iiiiS_ --------------------------
	.section	.text._Z16findIntersectionPiS_iiiiS_,"ax",@progbits
	.align	128
        .global         _Z16findIntersectionPiS_iiiiS_
        .type           _Z16findIntersectionPiS_iiiiS_,@function
        .size           _Z16findIntersectionPiS_iiiiS_,(.L_x_5 - _Z16findIntersectionPiS_iiiiS_)
        .other          _Z16findIntersectionPiS_iiiiS_,@"STO_CUDA_ENTRY STV_DEFAULT"
_Z16findIntersectionPiS_iiiiS_:
.text._Z16findIntersectionPiS_iiiiS_:
[----:B------:R-:W-:Y:S01]  /*0000*/  LDC R1, c[0x0][0x37c] ;  /* 0x0000df00ff017b82 */ /* 0x000fe20000000800 */
[----:B------:R-:W0:Y:S07]  /*0010*/  S2R R0, SR_TID.X ;  /* 0x0000000000007919 */ /* 0x000e2e0000002100 */
[----:B------:R-:W0:Y:S01]  /*0020*/  S2UR UR4, SR_CTAID.X ;  /* 0x00000000000479c3 */ /* 0x000e220000002500 */
[----:B------:R-:W1:Y:S07]  /*0030*/  LDCU UR5, c[0x0][0x390] ;  /* 0x00007200ff0577ac */ /* 0x000e6e0008000800 */
[----:B------:R-:W0:Y:S02]  /*0040*/  LDC R7, c[0x0][0x360] ;  /* 0x0000d800ff077b82 */ /* 0x000e240000000800 */
[----:B0-----:R-:W-:-:S05]  /*0050*/  IMAD R7, R7, UR4, R0 ;  /* 0x0000000407077c24 */ /* 0x001fca000f8e0200 */
[----:B-1----:R-:W-:-:S13]  /*0060*/  ISETP.GE.AND P0, PT, R7, UR5, PT ;  /* 0x0000000507007c0c */ /* 0x002fda000bf06270 */
[----:B------:R-:W-:Y:S05]  /*0070*/  @P0 EXIT ;  /* 0x000000000000094d */ /* 0x000fea0003800000 */
[----:B------:R-:W0:Y:S01]  /*0080*/  LDC.64 R2, c[0x0][0x380] ;  /* 0x0000e000ff027b82 */ /* 0x000e220000000a00 */
[----:B------:R-:W1:Y:S01]  /*0090*/  LDCU.64 UR4, c[0x0][0x358] ;  /* 0x00006b00ff0477ac */ /* 0x000e620008000a00 */
[----:B------:R-:W-:Y:S01]  /*00a0*/  IMAD.SHL.U32 R5, R7, 0x2, RZ ;  /* 0x0000000207057824 */ /* 0x000fe200078e00ff */
[----:B------:R-:W2:Y:S03]  /*00b0*/  LDCU.64 UR6, c[0x0][0x398] ;  /* 0x00007300ff0677ac */ /* 0x000ea60008000a00 */
[----:B0-----:R-:W-:Y:S02]  /*00c0*/  IMAD.WIDE R2, R5, 0x4, R2 ;  /* 0x0000000405027825 */ /* 0x001fe400078e0202 */
[----:B------:R-:W0:Y:S03]  /*00d0*/  LDC R5, c[0x0][0x394] ;  /* 0x0000e500ff057b82 */ /* 0x000e260000000800 */
[----:B-1----:R-:W2:Y:S04]  /*00e0*/  LDG.E R0, desc[UR4][R2.64] ;  /* 0x0000000402007981 */ /* 0x002ea8000c1e1900 */
[----:B------:R-:W3:Y:S01]  /*00f0*/  LDG.E R4, desc[UR4][R2.64+0x4] ;  /* 0x0000040402047981 */ /* 0x000ee2000c1e1900 */
[----:B0-----:R-:W-:-:S02]  /*0100*/  ISETP.GE.AND P0, PT, R5, 0x1, PT ;  /* 0x000000010500780c */ /* 0x001fc40003f06270 */
[----:B--2---:R-:W-:Y:S01]  /*0110*/  IADD3 R0, PT, PT, R0, UR6, RZ ;  /* 0x0000000600007c10 */ /* 0x004fe2000fffe0ff */
[----:B---3--:R-:W-:-:S10]  /*0120*/  VIADD R6, R4, UR7 ;  /* 0x0000000704067c36 */ /* 0x008fd40008000000 */
[----:B------:R-:W-:Y:S05]  /*0130*/  @!P0 EXIT ;  /* 0x000000000000894d */ /* 0x000fea0003800000 */
[----:B------:R-:W0:Y:S01]  /*0140*/  LDC.64 R2, c[0x0][0x388] ;  /* 0x0000e200ff027b82 */ /* 0x000e220000000a00 */
[----:B------:R-:W-:Y:S01]  /*0150*/  HFMA2 R8, -RZ, RZ, 0, 0 ;  /* 0x00000000ff087431 */ /* 0x000fe200000001ff */
[----:B------:R-:W1:Y:S06]  /*0160*/  LDCU UR6, c[0x0][0x394] ;  /* 0x00007280ff0677ac */ /* 0x000e6c0008000800 */
.L_x_3:
[----:B------:R-:W-:-:S04]  /*0170*/  IMAD.SHL.U32 R5, R8, 0x2, RZ ;  /* 0x0000000208057824 */ /* 0x000fc800078e00ff */
[----:B0-----:R-:W-:-:S05]  /*0180*/  IMAD.WIDE.U32 R4, R5, 0x4, R2 ;  /* 0x0000000405047825 */ /* 0x001fca00078e0002 */
[----:B------:R-:W2:Y:S01]  /*0190*/  LDG.E R9, desc[UR4][R4.64] ;  /* 0x0000000404097981 */ /* 0x000ea2000c1e1900 */
[----:B------:R-:W-:Y:S01]  /*01a0*/  BSSY.RECONVERGENT B0, `(.L_x_0) ;  /* 0x0000006000007945 */ /* 0x000fe20003800200 */
[----:B--2---:R-:W-:-:S13]  /*01b0*/  ISETP.NE.AND P0, PT, R0, R9, PT ;  /* 0x000000090000720c */ /* 0x004fda0003f05270 */
[----:B------:R-:W-:Y:S05]  /*01c0*/  @P0 BRA `(.L_x_1) ;  /* 0x00000000000c0947 */ /* 0x000fea0003800000 */
[----:B------:R-:W2:Y:S02]  /*01d0*/  LDG.E R5, desc[UR4][R4.64+0x4] ;  /* 0x0000040404057981 */ /* 0x000ea4000c1e1900 */
[----:B--2---:R-:W-:-:S13]  /*01e0*/  ISETP.NE.AND P0, PT, R6, R5, PT ;  /* 0x000000050600720c */ /* 0x004fda0003f05270 */
[----:B------:R-:W-:Y:S05]  /*01f0*/  @!P0 BRA `(.L_x_2) ;  /* 0x0000000000148947 */ /* 0x000fea0003800000 */
.L_x_1:
[----:B-1----:R-:W-:Y:S05]  /*0200*/  BSYNC.RECONVERGENT B0 ;  /* 0x0000000000007941 */ /* 0x002fea0003800200 */
.L_x_0:
[----:B------:R-:W-:-:S04]  /*0210*/  IADD3 R8, PT, PT, R8, 0x1, RZ ;  /* 0x0000000108087810 */ /* 0x000fc80007ffe0ff */
[----:B------:R-:W-:-:S13]  /*0220*/  ISETP.NE.AND P0, PT, R8, UR6, PT ;  /* 0x0000000608007c0c */ /* 0x000fda000bf05270 */
[----:B------:R-:W-:Y:S05]  /*0230*/  @P0 BRA `(.L_x_3) ;  /* 0xfffffffc00cc0947 */ /* 0x000fea000383ffff */
[----:B------:R-:W-:Y:S05]  /*0240*/  EXIT ;  /* 0x000000000000794d */ /* 0x000fea0003800000 */
.L_x_2:
[----:B------:R-:W0:Y:S01]  /*0250*/  LDC.64 R2, c[0x0][0x3a0] ;  /* 0x0000e800ff027b82 */ /* 0x000e220000000a00 */
[----:B------:R-:W-:Y:S02]  /*0260*/  IMAD.MOV.U32 R5, RZ, RZ, 0x1 ;  /* 0x00000001ff057424 */ /* 0x000fe400078e00ff */
[----:B0-----:R-:W-:-:S05]  /*0270*/  IMAD.WIDE R2, R7, 0x4, R2 ;  /* 0x0000000407027825 */ /* 0x001fca00078e0202 */
[----:B------:R-:W-:Y:S01]  /*0280*/  STG.E desc[UR4][R2.64], R5 ;  /* 0x0000000502007986 */ /* 0x000fe2000c101904 */
[----:B-1----:R-:W-:Y:S05]  /*0290*/  EXIT ;  /* 0x000000000000794d */ /* 0x002fea0003800000 */
.L_x_4:
[----:B------:R-:W-:-:S00]  /*02a0*/  BRA `(.L_x_4) ;  /* 0xfffffffc00fc7947 */ /* 0x000fc0000383ffff */
[----:B------:R-:W-:-:S00]  /*02b0*/  NOP ;  /* 0x0000000000007918 */ /* 0x000fc00000000000 */
        /* <DEDUP_REMOVED lines=12> */
.L_x_5:


//--------------------- .nv.shared.reserved.0     --------------------------
	.section	.nv.shared.reserved.0,"aw",@nobits
	.weak		__nv_reservedSMEM_offset_0_alias
	.size		__nv_reservedSMEM_offset_0_alias, 0, 64
	.other		__nv_reservedSMEM_offset_0_alias,@"STO_CUDA_RESERVED_SHARED STV_DEFAULT"
__nv_reservedSMEM_offset_0_alias:
	.zero		0
	.zero		64


//--------------------- .nv.constant0._Z16findIntersectionPiS_iiiiS_ --------------------------
	.section	.nv.constant0._Z16findIntersectionPiS_iiiiS_,"a",@progbits
	.sectionflags	@""
	.align	4
.nv.constant0._Z16findIntersectionPiS_iiiiS_:
	.zero		936


//--------------------- SYMBOLS --------------------------

	.type		.nv.reservedSmem.offset0,@object
	.size		.nv.reservedSmem.offset0,0x4
